	.headerflags	@"EF_CUDA_TEXMODE_UNIFIED EF_CUDA_64BIT_ADDRESS EF_CUDA_ACCELERATORS EF_CUDA_SM90 EF_CUDA_VIRTUAL_SM(EF_CUDA_SM90)"
	.elftype	@"ET_EXEC"


//--------------------- .nv.info                  --------------------------
	.section	.nv.info,"",@"SHT_CUDA_INFO"
	.align	4


	//----- nvinfo : EIATTR_REGCOUNT
	.align		4
        /*0000*/ 	.byte	0x04, 0x2f
        /*0002*/ 	.short	(.L_1 - .L_0)
	.align		4
.L_0:
        /*0004*/ 	.word	index@(triton_poi_fused_cat_94)
        /*0008*/ 	.word	0x0000001e


	//----- nvinfo : EIATTR_MIN_STACK_SIZE
	.align		4
.L_1:
        /*000c*/ 	.byte	0x04, 0x12
        /*000e*/ 	.short	(.L_3 - .L_2)
	.align		4
.L_2:
        /*0010*/ 	.word	index@(triton_poi_fused_cat_94)
        /*0014*/ 	.word	0x00000000


	//----- nvinfo : EIATTR_FRAME_SIZE
	.align		4
.L_3:
        /*0018*/ 	.byte	0x04, 0x11
        /*001a*/ 	.short	(.L_5 - .L_4)
	.align		4
.L_4:
        /*001c*/ 	.word	index@(triton_poi_fused_cat_94)
        /*0020*/ 	.word	0x00000000


	//----- nvinfo : EIATTR_MIN_STACK_SIZE
	.align		4
.L_5:
        /*0024*/ 	.byte	0x04, 0x12
        /*0026*/ 	.short	(.L_7 - .L_6)
	.align		4
.L_6:
        /*0028*/ 	.word	index@(triton_poi_fused_cat_94)
        /*002c*/ 	.word	0x00000000
.L_7:


//--------------------- .nv.info.triton_poi_fused_cat_94 --------------------------
	.section	.nv.info.triton_poi_fused_cat_94,"",@"SHT_CUDA_INFO"
	.sectionflags	@""
	.align	4


	//----- nvinfo : EIATTR_CUDA_API_VERSION
	.align		4
        /*0000*/ 	.byte	0x04, 0x37
        /*0002*/ 	.short	(.L_9 - .L_8)
.L_8:
        /*0004*/ 	.word	0x0000007c


	//----- nvinfo : EIATTR_KPARAM_INFO
	.align		4
.L_9:
        /*0008*/ 	.byte	0x04, 0x17
        /*000a*/ 	.short	(.L_11 - .L_10)
.L_10:
        /*000c*/ 	.word	0x00000000
        /*0010*/ 	.short	0x0009
        /*0012*/ 	.short	0x0048
        /*0014*/ 	.byte	0x00, 0xf0, 0x11, 0x00


	//----- nvinfo : EIATTR_KPARAM_INFO
	.align		4
.L_11:
        /*0018*/ 	.byte	0x04, 0x17
        /*001a*/ 	.short	(.L_13 - .L_12)
.L_12:
        /*001c*/ 	.word	0x00000000
        /*0020*/ 	.short	0x0008
        /*0022*/ 	.short	0x0040
        /*0024*/ 	.byte	0x00, 0xf4, 0x21, 0x00


	//----- nvinfo : EIATTR_KPARAM_INFO
	.align		4
.L_13:
        /*0028*/ 	.byte	0x04, 0x17
        /*002a*/ 	.short	(.L_15 - .L_14)
.L_14:
        /*002c*/ 	.word	0x00000000
        /*0030*/ 	.short	0x0007
        /*0032*/ 	.short	0x0038
        /*0034*/ 	.byte	0x00, 0xf4, 0x21, 0x00


	//----- nvinfo : EIATTR_KPARAM_INFO
	.align		4
.L_15:
        /*0038*/ 	.byte	0x04, 0x17
        /*003a*/ 	.short	(.L_17 - .L_16)
.L_16:
        /*003c*/ 	.word	0x00000000
        /*0040*/ 	.short	0x0006
        /*0042*/ 	.short	0x0030
        /*0044*/ 	.byte	0x00, 0xf4, 0x21, 0x00


	//----- nvinfo : EIATTR_KPARAM_INFO
	.align		4
.L_17:
        /*0048*/ 	.byte	0x04, 0x17
        /*004a*/ 	.short	(.L_19 - .L_18)
.L_18:
        /*004c*/ 	.word	0x00000000
        /*0050*/ 	.short	0x0005
        /*0052*/ 	.short	0x0028
        /*0054*/ 	.byte	0x00, 0xf4, 0x21, 0x00


	//----- nvinfo : EIATTR_KPARAM_INFO
	.align		4
.L_19:
        /*0058*/ 	.byte	0x04, 0x17
        /*005a*/ 	.short	(.L_21 - .L_20)
.L_20:
        /*005c*/ 	.word	0x00000000
        /*0060*/ 	.short	0x0004
        /*0062*/ 	.short	0x0020
        /*0064*/ 	.byte	0x00, 0xf4, 0x21, 0x00


	//----- nvinfo : EIATTR_KPARAM_INFO
	.align		4
.L_21:
        /*0068*/ 	.byte	0x04, 0x17
        /*006a*/ 	.short	(.L_23 - .L_22)
.L_22:
        /*006c*/ 	.word	0x00000000
        /*0070*/ 	.short	0x0003
        /*0072*/ 	.short	0x0018
        /*0074*/ 	.byte	0x00, 0xf4, 0x21, 0x00


	//----- nvinfo : EIATTR_KPARAM_INFO
	.align		4
.L_23:
        /*0078*/ 	.byte	0x04, 0x17
        /*007a*/ 	.short	(.L_25 - .L_24)
.L_24:
        /*007c*/ 	.word	0x00000000
        /*0080*/ 	.short	0x0002
        /*0082*/ 	.short	0x0010
        /*0084*/ 	.byte	0x00, 0xf4, 0x21, 0x00


	//----- nvinfo : EIATTR_KPARAM_INFO
	.align		4
.L_25:
        /*0088*/ 	.byte	0x04, 0x17
        /*008a*/ 	.short	(.L_27 - .L_26)
.L_26:
        /*008c*/ 	.word	0x00000000
        /*0090*/ 	.short	0x0001
        /*0092*/ 	.short	0x0008
        /*0094*/ 	.byte	0x00, 0xf4, 0x21, 0x00


	//----- nvinfo : EIATTR_KPARAM_INFO
	.align		4
.L_27:
        /*0098*/ 	.byte	0x04, 0x17
        /*009a*/ 	.short	(.L_29 - .L_28)
.L_28:
        /*009c*/ 	.word	0x00000000
        /*00a0*/ 	.short	0x0000
        /*00a2*/ 	.short	0x0000
        /*00a4*/ 	.byte	0x00, 0xf4, 0x21, 0x00


	//----- nvinfo : EIATTR_SPARSE_MMA_MASK
	.align		4
.L_29:
        /*00a8*/ 	.byte	0x03, 0x50
        /*00aa*/ 	.short	0x0000


	//----- nvinfo : EIATTR_MAXREG_COUNT
	.align		4
        /*00ac*/ 	.byte	0x03, 0x1b
        /*00ae*/ 	.short	0x00ff


	//----- nvinfo : EIATTR_EXIT_INSTR_OFFSETS
	.align		4
        /*00b0*/ 	.byte	0x04, 0x1c
        /*00b2*/ 	.short	(.L_31 - .L_30)


	//   ....[0]....
.L_30:
        /*00b4*/ 	.word	0x00000950


	//----- nvinfo : EIATTR_REQNTID
	.align		4
.L_31:
        /*00b8*/ 	.byte	0x04, 0x10
        /*00ba*/ 	.short	(.L_33 - .L_32)
.L_32:
        /*00bc*/ 	.word	0x00000100
        /*00c0*/ 	.word	0x00000001
        /*00c4*/ 	.word	0x00000001


	//----- nvinfo : EIATTR_CBANK_PARAM_SIZE
	.align		4
.L_33:
        /*00c8*/ 	.byte	0x03, 0x19
        /*00ca*/ 	.short	0x004c


	//----- nvinfo : EIATTR_PARAM_CBANK
	.align		4
        /*00cc*/ 	.byte	0x04, 0x0a
        /*00ce*/ 	.short	(.L_35 - .L_34)
	.align		4
.L_34:
        /*00d0*/ 	.word	index@(.nv.constant0.triton_poi_fused_cat_94)
        /*00d4*/ 	.short	0x0210
        /*00d6*/ 	.short	0x004c


	//----- nvinfo : EIATTR_SW_WAR
	.align		4
.L_35:
        /*00d8*/ 	.byte	0x04, 0x36
        /*00da*/ 	.short	(.L_37 - .L_36)
.L_36:
        /*00dc*/ 	.word	0x00000008
.L_37:


//--------------------- .nv.callgraph             --------------------------
	.section	.nv.callgraph,"",@"SHT_CUDA_CALLGRAPH"
	.align	4
	.sectionentsize	8
	.align		4
        /*0000*/ 	.word	0x00000000
	.align		4
        /*0004*/ 	.word	0xffffffff
	.align		4
        /*0008*/ 	.word	0x00000000
	.align		4
        /*000c*/ 	.word	0xfffffffe
	.align		4
        /*0010*/ 	.word	0x00000000
	.align		4
        /*0014*/ 	.word	0xfffffffd
	.align		4
        /*0018*/ 	.word	0x00000000
	.align		4
        /*001c*/ 	.word	0xfffffffc


//--------------------- .text.triton_poi_fused_cat_94 --------------------------
	.section	.text.triton_poi_fused_cat_94,"ax",@progbits
	.align	128
        .global         triton_poi_fused_cat_94
        .type           triton_poi_fused_cat_94,@function
        .size           triton_poi_fused_cat_94,(.L_x_1 - triton_poi_fused_cat_94)
        .other          triton_poi_fused_cat_94,@"STO_CUDA_ENTRY STV_DEFAULT"
triton_poi_fused_cat_94:
.text.triton_poi_fused_cat_94:
[----:B------:R-:W-:Y:S01]  /*0000*/  LDC R1, c[0x0][0x28] ;  /* 0x00000a00ff017b82 */ /* 0x000fe20000000800 */
[----:B------:R-:W1:Y:S07]  /*0010*/  S2R R0, SR_TID.X ;  /* 0x0000000000007919 */ /* 0x000e6e0000002100 */
[----:B------:R-:W2:Y:S01]  /*0020*/  LDC.64 R4, c[0x0][0x218] ;  /* 0x00008600ff047b82 */ /* 0x000ea20000000a00 */
[----:B------:R-:W-:Y:S01]  /*0030*/  CS2R R14, SRZ ;  /* 0x00000000000e7805 */ /* 0x000fe2000001ff00 */
[----:B------:R-:W-:Y:S01]  /*0040*/  ULDC.64 UR4, c[0x0][0x208] ;  /* 0x0000820000047ab9 */ /* 0x000fe20000000a00 */
[----:B------:R-:W3:Y:S05]  /*0050*/  S2R R3, SR_CTAID.X ;  /* 0x0000000000037919 */ /* 0x000eea0000002500 */
[----:B------:R-:W4:Y:S08]  /*0060*/  LDC.64 R8, c[0x0][0x220] ;  /* 0x00008800ff087b82 */ /* 0x000f300000000a00 */
[----:B------:R-:W5:Y:S01]  /*0070*/  LDC.64 R16, c[0x0][0x230] ;  /* 0x00008c00ff107b82 */ /* 0x000f620000000a00 */
[----:B------:R-:W-:Y:S01]  /*0080*/  CS2R R10, SRZ ;  /* 0x00000000000a7805 */ /* 0x000fe2000001ff00 */
[----:B------:R-:W-:Y:S01]  /*0090*/  ULDC.64 UR6, c[0x0][0x228] ;  /* 0x00008a0000067ab9 */ /* 0x000fe20000000a00 */
[----:B-1----:R-:W-:-:S05]  /*00a0*/  IMAD.SHL.U32 R0, R0, 0x2, RZ ;  /* 0x0000000200007824 */ /* 0x002fca00078e00ff */
[----:B------:R-:W-:-:S05]  /*00b0*/  LOP3.LUT R0, R0, 0x1fe, RZ, 0xc0, !PT ;  /* 0x000001fe00007812 */ /* 0x000fca00078ec0ff */
[----:B---3--:R-:W-:-:S05]  /*00c0*/  IMAD R2, R3, 0x200, R0 ;  /* 0x0000020003027824 */ /* 0x008fca00078e0200 */
[----:B------:R-:W-:-:S04]  /*00d0*/  SHF.R.S32.HI R19, RZ, 0x1f, R2 ;  /* 0x0000001fff137819 */ /* 0x000fc80000011402 */
[CC--:B------:R-:W-:Y:S02]  /*00e0*/  LEA.HI R0, R19.reuse, R2.reuse, RZ, 0x8 ;  /* 0x0000000213007211 */ /* 0x0c0fe400078f40ff */
[----:B------:R-:W-:Y:S02]  /*00f0*/  LEA.HI R7, R19, R2, RZ, 0x4 ;  /* 0x0000000213077211 */ /* 0x000fe400078f20ff */
[----:B------:R-:W-:Y:S02]  /*0100*/  SHF.R.S32.HI R13, RZ, 0x8, R0 ;  /* 0x00000008ff0d7819 */ /* 0x000fe40000011400 */
[----:B------:R-:W-:Y:S02]  /*0110*/  SHF.R.S32.HI R12, RZ, 0x4, R7 ;  /* 0x00000004ff0c7819 */ /* 0x000fe40000011407 */
[----:B------:R-:W-:-:S04]  /*0120*/  LEA.HI R3, R13, R13, RZ, 0x9 ;  /* 0x0000000d0d037211 */ /* 0x000fc800078f48ff */
[----:B------:R-:W-:Y:S02]  /*0130*/  LOP3.LUT R6, R3, 0xfffffe00, RZ, 0xc0, !PT ;  /* 0xfffffe0003067812 */ /* 0x000fe400078ec0ff */
[----:B------:R-:W-:-:S03]  /*0140*/  LEA.HI R3, R12, R12, RZ, 0x4 ;  /* 0x0000000c0c037211 */ /* 0x000fc600078f20ff */
[----:B------:R-:W-:Y:S01]  /*0150*/  IMAD.IADD R13, R13, 0x1, -R6 ;  /* 0x000000010d0d7824 */ /* 0x000fe200078e0a06 */
[----:B------:R-:W-:-:S04]  /*0160*/  LOP3.LUT R3, R3, 0xfffffff0, RZ, 0xc0, !PT ;  /* 0xfffffff003037812 */ /* 0x000fc800078ec0ff */
[----:B------:R-:W-:Y:S01]  /*0170*/  ISETP.GE.AND P0, PT, R13, 0x100, PT ;  /* 0x000001000d00780c */ /* 0x000fe20003f06270 */
[----:B------:R-:W-:Y:S01]  /*0180*/  IMAD.IADD R12, R12, 0x1, -R3 ;  /* 0x000000010c0c7824 */ /* 0x000fe200078e0a03 */
[----:B------:R-:W-:-:S03]  /*0190*/  LOP3.LUT R3, R7, 0xfffffff0, RZ, 0xc0, !PT ;  /* 0xfffffff007037812 */ /* 0x000fc600078ec0ff */
[----:B--2---:R-:W-:Y:S01]  /*01a0*/  IMAD.WIDE R20, R12, 0x8, R4 ;  /* 0x000000080c147825 */ /* 0x004fe200078e0204 */
[----:B------:R-:W-:-:S03]  /*01b0*/  CS2R R4, SRZ ;  /* 0x0000000000047805 */ /* 0x000fc6000001ff00 */
[----:B------:R-:W-:-:S04]  /*01c0*/  IMAD.IADD R3, R2, 0x1, -R3 ;  /* 0x0000000102037824 */ /* 0x000fc800078e0a03 */
[----:B------:R-:W2:Y:S01]  /*01d0*/  @!P0 LDG.E.EL.64 R14, desc[UR4][R20.64] ;  /* 0x00000004140e8981 */ /* 0x000ea2000c2e1b00 */
[----:B------:R-:W-:Y:S01]  /*01e0*/  CS2R R6, SRZ ;  /* 0x0000000000067805 */ /* 0x000fe2000001ff00 */
[----:B----4-:R-:W-:Y:S01]  /*01f0*/  IMAD.WIDE R22, R3, 0x8, R8 ;  /* 0x0000000803167825 */ /* 0x010fe200078e0208 */
[----:B------:R-:W-:-:S04]  /*0200*/  CS2R R8, SRZ ;  /* 0x0000000000087805 */ /* 0x000fc8000001ff00 */
[----:B------:R-:W3:Y:S01]  /*0210*/  @!P0 LDG.E.EL.128 R4, desc[UR4][R22.64] ;  /* 0x0000000416048981 */ /* 0x000ee2000c2e1d00 */
[----:B-----5:R-:W-:-:S05]  /*0220*/  IMAD.WIDE R16, R3, 0x8, R16 ;  /* 0x0000000803107825 */ /* 0x020fca00078e0210 */
[----:B------:R1:W4:Y:S01]  /*0230*/  @!P0 LDG.E.EL.128 R8, desc[UR4][R16.64] ;  /* 0x0000000410088981 */ /* 0x000322000c2e1d00 */
[----:B------:R-:W-:-:S04]  /*0240*/  LEA.HI R19, R19, R2, RZ, 0x11 ;  /* 0x0000000213137211 */ /* 0x000fc800078f88ff */
[----:B------:R-:W-:Y:S02]  /*0250*/  LOP3.LUT R26, R19, 0xfffe0000, RZ, 0xc0, !PT ;  /* 0xfffe0000131a7812 */ /* 0x000fe400078ec0ff */
[----:B--2---:R-:W-:Y:S02]  /*0260*/  SEL R20, R15, RZ, !P0 ;  /* 0x000000ff0f147207 */ /* 0x004fe40004000000 */
[----:B------:R-:W-:Y:S02]  /*0270*/  SEL R18, R14, RZ, !P0 ;  /* 0x000000ff0e127207 */ /* 0x000fe40004000000 */
[----:B------:R-:W-:Y:S02]  /*0280*/  SHF.R.U32.HI R15, RZ, 0x1c, R20 ;  /* 0x0000001cff0f7819 */ /* 0x000fe40000011614 */
[----:B---3--:R-:W-:Y:S02]  /*0290*/  SEL R23, R5, RZ, !P0 ;  /* 0x000000ff05177207 */ /* 0x008fe40004000000 */
[----:B------:R-:W-:-:S02]  /*02a0*/  LOP3.LUT R15, R15, 0x8, RZ, 0xc0, !PT ;  /* 0x000000080f0f7812 */ /* 0x000fc400078ec0ff */
[----:B------:R-:W-:Y:S02]  /*02b0*/  SEL R5, R6, RZ, !P0 ;  /* 0x000000ff06057207 */ /* 0x000fe40004000000 */
[----:B------:R-:W-:Y:S02]  /*02c0*/  IADD3 R24, P1, R15, R18, RZ ;  /* 0x000000120f187210 */ /* 0x000fe40007f3e0ff */
[----:B------:R-:W-:Y:S02]  /*02d0*/  SEL R18, R7, RZ, !P0 ;  /* 0x000000ff07127207 */ /* 0x000fe40004000000 */
[----:B------:R-:W-:Y:S01]  /*02e0*/  SEL R14, R4, RZ, !P0 ;  /* 0x000000ff040e7207 */ /* 0x000fe20004000000 */
[----:B------:R-:W-:Y:S01]  /*02f0*/  IMAD.X R7, RZ, RZ, R20, P1 ;  /* 0x000000ffff077224 */ /* 0x000fe200008e0614 */
[----:B------:R-:W-:Y:S01]  /*0300*/  SHF.R.U32.HI R21, RZ, 0x1a, R23 ;  /* 0x0000001aff157819 */ /* 0x000fe20000011617 */
[----:B------:R-:W-:Y:S01]  /*0310*/  IMAD.SHL.U32 R6, R24, 0x20, RZ ;  /* 0x0000002018067824 */ /* 0x000fe200078e00ff */
[----:B-1----:R-:W-:-:S02]  /*0320*/  LEA R17, P1, R5, UR6, 0x2 ;  /* 0x0000000605117c11 */ /* 0x002fc4000f8210ff */
[----:B------:R-:W-:Y:S02]  /*0330*/  LEA R16, P2, R14, UR6, 0x2 ;  /* 0x000000060e107c11 */ /* 0x000fe4000f8410ff */
[----:B------:R-:W-:Y:S02]  /*0340*/  LOP3.LUT R21, R21, 0x20, RZ, 0xc0, !PT ;  /* 0x0000002015157812 */ /* 0x000fe400078ec0ff */
[--C-:B------:R-:W-:Y:S02]  /*0350*/  SHF.R.U32.HI R15, RZ, 0x1a, R18.reuse ;  /* 0x0000001aff0f7819 */ /* 0x100fe40000011612 */
[----:B------:R-:W-:Y:S02]  /*0360*/  LEA.HI.X R5, R5, UR7, R18, 0x2, P1 ;  /* 0x0000000705057c11 */ /* 0x000fe400088f1412 */
[----:B----4-:R-:W-:Y:S02]  /*0370*/  SEL R20, R9, RZ, !P0 ;  /* 0x000000ff09147207 */ /* 0x010fe40004000000 */
[----:B------:R-:W-:-:S02]  /*0380*/  SEL R18, R11, RZ, !P0 ;  /* 0x000000ff0b127207 */ /* 0x000fc40004000000 */
[----:B------:R-:W-:Y:S02]  /*0390*/  SHF.L.U64.HI R4, R24, 0x5, R7 ;  /* 0x0000000518047819 */ /* 0x000fe40000010207 */
[----:B------:R-:W-:Y:S02]  /*03a0*/  LEA.HI.X R7, R14, UR7, R23, 0x2, P2 ;  /* 0x000000070e077c11 */ /* 0x000fe400090f1417 */
[----:B------:R-:W-:Y:S02]  /*03b0*/  IADD3 R16, P4, P3, R6, R16, R21 ;  /* 0x0000001006107210 */ /* 0x000fe40007b9e015 */
[----:B------:R-:W-:Y:S02]  /*03c0*/  SEL R23, R8, RZ, !P0 ;  /* 0x000000ff08177207 */ /* 0x000fe40004000000 */
[----:B------:R-:W-:Y:S02]  /*03d0*/  SEL R21, R10, RZ, !P0 ;  /* 0x000000ff0a157207 */ /* 0x000fe40004000000 */
[----:B------:R-:W-:-:S02]  /*03e0*/  SHF.R.U32.HI R11, RZ, 0x1a, R20 ;  /* 0x0000001aff0b7819 */ /* 0x000fc40000011614 */
[----:B------:R-:W-:Y:S02]  /*03f0*/  SHF.R.U32.HI R9, RZ, 0x1a, R18 ;  /* 0x0000001aff097819 */ /* 0x000fe40000011612 */
[----:B------:R-:W-:Y:S02]  /*0400*/  LOP3.LUT R15, R15, 0x20, RZ, 0xc0, !PT ;  /* 0x000000200f0f7812 */ /* 0x000fe400078ec0ff */
[----:B------:R-:W-:Y:S02]  /*0410*/  LEA R10, P5, R23, UR6, 0x2 ;  /* 0x00000006170a7c11 */ /* 0x000fe4000f8a10ff */
[----:B------:R-:W-:Y:S02]  /*0420*/  LEA R8, P6, R21, UR6, 0x2 ;  /* 0x0000000615087c11 */ /* 0x000fe4000f8c10ff */
[----:B------:R-:W-:Y:S02]  /*0430*/  LOP3.LUT R11, R11, 0x20, RZ, 0xc0, !PT ;  /* 0x000000200b0b7812 */ /* 0x000fe400078ec0ff */
[----:B------:R-:W-:-:S02]  /*0440*/  LOP3.LUT R9, R9, 0x20, RZ, 0xc0, !PT ;  /* 0x0000002009097812 */ /* 0x000fc400078ec0ff */
[----:B------:R-:W-:Y:S02]  /*0450*/  IADD3 R14, P2, P1, R6, R17, R15 ;  /* 0x00000011060e7210 */ /* 0x000fe4000795e00f */
[----:B------:R-:W-:Y:S02]  /*0460*/  LEA.HI.X R23, R23, UR7, R20, 0x2, P5 ;  /* 0x0000000717177c11 */ /* 0x000fe4000a8f1414 */
[----:B------:R-:W-:Y:S01]  /*0470*/  LEA.HI.X R21, R21, UR7, R18, 0x2, P6 ;  /* 0x0000000715157c11 */ /* 0x000fe2000b0f1412 */
[----:B------:R-:W-:Y:S01]  /*0480*/  IMAD.MOV.U32 R18, RZ, RZ, RZ ;  /* 0x000000ffff127224 */ /* 0x000fe200078e00ff */
[----:B------:R-:W-:Y:S02]  /*0490*/  IADD3.X R17, R4, R7, RZ, P4, P3 ;  /* 0x0000000704117210 */ /* 0x000fe400027e64ff */
[----:B------:R-:W-:Y:S02]  /*04a0*/  CS2R R24, SRZ ;  /* 0x0000000000187805 */ /* 0x000fe4000001ff00 */
[C---:B------:R-:W-:Y:S01]  /*04b0*/  IADD3 R10, P5, P6, R6.reuse, R10, R11 ;  /* 0x0000000a060a7210 */ /* 0x040fe20007ebe00b */
[----:B------:R-:W-:Y:S01]  /*04c0*/  ULDC.64 UR6, c[0x0][0x248] ;  /* 0x0000920000067ab9 */ /* 0x000fe20000000a00 */
[----:B------:R-:W-:-:S02]  /*04d0*/  IADD3 R8, P3, P4, R6, R8, R9 ;  /* 0x0000000806087210 */ /* 0x000fc40007c7e009 */
[C---:B------:R-:W-:Y:S01]  /*04e0*/  IADD3.X R15, R4.reuse, R5, RZ, P2, P1 ;  /* 0x00000005040f7210 */ /* 0x040fe200017e24ff */
[----:B------:R-:W1:Y:S01]  /*04f0*/  LDC.64 R6, c[0x0][0x210] ;  /* 0x00008400ff067b82 */ /* 0x000e620000000a00 */
[C---:B------:R-:W-:Y:S02]  /*0500*/  IADD3.X R11, R4.reuse, R23, RZ, P5, P6 ;  /* 0x00000017040b7210 */ /* 0x040fe40002fec4ff */
[----:B------:R-:W-:Y:S01]  /*0510*/  IADD3.X R9, R4, R21, RZ, P3, P4 ;  /* 0x0000001504097210 */ /* 0x000fe20001fe84ff */
[----:B------:R-:W-:Y:S01]  /*0520*/  IMAD.SHL.U32 R21, R13, 0x40, RZ ;  /* 0x000000400d157824 */ /* 0x000fe200078e00ff */
[----:B------:R-:W-:-:S03]  /*0530*/  SHF.R.S32.HI R20, RZ, 0x11, R19 ;  /* 0x00000011ff147819 */ /* 0x000fc60000011413 */
[----:B------:R-:W2:Y:S01]  /*0540*/  LDC.64 R4, c[0x0][0x238] ;  /* 0x00008e00ff047b82 */ /* 0x000ea20000000a00 */
[----:B------:R-:W-:-:S04]  /*0550*/  IMAD.WIDE R16, R21, 0x4, R16 ;  /* 0x0000000415107825 */ /* 0x000fc800078e0210 */
[----:B------:R-:W-:-:S04]  /*0560*/  IMAD.WIDE R14, R21, 0x4, R14 ;  /* 0x00000004150e7825 */ /* 0x000fc800078e020e */
[----:B------:R-:W-:-:S04]  /*0570*/  IMAD.WIDE R10, R21, 0x4, R10 ;  /* 0x00000004150a7825 */ /* 0x000fc800078e020a */
[----:B------:R-:W-:-:S04]  /*0580*/  IMAD.WIDE R8, R21, 0x4, R8 ;  /* 0x0000000415087825 */ /* 0x000fc800078e0208 */
[----:B------:R-:W-:-:S04]  /*0590*/  IMAD.SHL.U32 R23, R20, 0x4000, RZ ;  /* 0x0000400014177824 */ /* 0x000fc800078e00ff */
[----:B------:R-:W-:-:S04]  /*05a0*/  IMAD.WIDE R16, R23, 0x4, R16 ;  /* 0x0000000417107825 */ /* 0x000fc800078e0210 */
[C---:B------:R-:W-:Y:S01]  /*05b0*/  IMAD.WIDE R14, R23.reuse, 0x4, R14 ;  /* 0x00000004170e7825 */ /* 0x040fe200078e020e */
[----:B------:R3:W4:Y:S03]  /*05c0*/  @!P0 LDG.E.EL R18, desc[UR4][R16.64] ;  /* 0x0000000410128981 */ /* 0x000726000c2e1900 */
[----:B------:R-:W-:Y:S01]  /*05d0*/  IMAD.WIDE R10, R23, 0x4, R10 ;  /* 0x00000004170a7825 */ /* 0x000fe200078e020a */
[----:B------:R-:W-:Y:S01]  /*05e0*/  ISETP.GT.AND P1, PT, R13, 0xff, PT ;  /* 0x000000ff0d00780c */ /* 0x000fe20003f24270 */
[----:B------:R-:W5:Y:S02]  /*05f0*/  @!P0 LDG.E.EL R24, desc[UR4][R14.64] ;  /* 0x000000040e188981 */ /* 0x000f64000c2e1900 */
[----:B------:R-:W-:Y:S02]  /*0600*/  IMAD.WIDE R22, R23, 0x4, R8 ;  /* 0x0000000417167825 */ /* 0x000fe400078e0208 */
[----:B------:R-:W1:Y:S01]  /*0610*/  LDC.64 R8, c[0x0][0x240] ;  /* 0x00009000ff087b82 */ /* 0x000e620000000a00 */
[----:B------:R2:W5:Y:S01]  /*0620*/  @!P0 LDG.E.EL R25, desc[UR4][R10.64] ;  /* 0x000000040a198981 */ /* 0x000562000c2e1900 */
[----:B------:R-:W-:-:S02]  /*0630*/  IMAD.U32 R19, R20, 0x10000, RZ ;  /* 0x0001000014137824 */ /* 0x000fc400078e00ff */
[----:B------:R-:W-:-:S03]  /*0640*/  IMAD.MOV.U32 R21, RZ, RZ, RZ ;  /* 0x000000ffff157224 */ /* 0x000fc600078e00ff */
[----:B---3--:R-:W-:Y:S01]  /*0650*/  IADD3 R17, R19, R2, -R26 ;  /* 0x0000000213117210 */ /* 0x008fe20007ffe81a */
[----:B--2---:R-:W-:Y:S01]  /*0660*/  IMAD.WIDE R26, R3, 0x4, R4 ;  /* 0x00000004031a7825 */ /* 0x004fe200078e0204 */
[----:B------:R-:W-:Y:S02]  /*0670*/  LOP3.LUT R3, R0, 0xffffff00, RZ, 0xc0, !PT ;  /* 0xffffff0000037812 */ /* 0x000fe400078ec0ff */
[----:B------:R-:W-:Y:S01]  /*0680*/  CS2R R4, SRZ ;  /* 0x0000000000047805 */ /* 0x000fe2000001ff00 */
[----:B------:R-:W2:Y:S01]  /*0690*/  @!P0 LDG.E.EL R21, desc[UR4][R22.64] ;  /* 0x0000000416158981 */ /* 0x000ea2000c2e1900 */
[----:B------:R-:W-:Y:S02]  /*06a0*/  IMAD.SHL.U32 R13, R13, 0x100, RZ ;  /* 0x000001000d0d7824 */ /* 0x000fe400078e00ff */
[----:B------:R-:W-:Y:S01]  /*06b0*/  IMAD.IADD R0, R2, 0x1, -R3 ;  /* 0x0000000102007824 */ /* 0x000fe200078e0a03 */
[----:B------:R-:W-:Y:S01]  /*06c0*/  SHF.R.S32.HI R10, RZ, 0x1f, R19 ;  /* 0x0000001fff0a7819 */ /* 0x000fe20000011413 */
[----:B-1----:R-:W-:Y:S01]  /*06d0*/  IMAD.WIDE R16, R17, 0x4, R6 ;  /* 0x0000000411107825 */ /* 0x002fe200078e0206 */
[----:B------:R-:W-:-:S02]  /*06e0*/  CS2R R6, SRZ ;  /* 0x0000000000067805 */ /* 0x000fc4000001ff00 */
[----:B------:R-:W-:Y:S01]  /*06f0*/  SHF.R.S32.HI R3, RZ, 0x1f, R13 ;  /* 0x0000001fff037819 */ /* 0x000fe2000001140d */
[----:B------:R-:W3:Y:S01]  /*0700*/  @!P0 LDG.E.EL.64 R4, desc[UR4][R26.64] ;  /* 0x000000041a048981 */ /* 0x000ee2000c2e1b00 */
[----:B------:R-:W-:Y:S02]  /*0710*/  IADD3 R19, P2, P3, R13, R0, R19 ;  /* 0x000000000d137210 */ /* 0x000fe40007b5e013 */
[----:B------:R-:W-:Y:S01]  /*0720*/  SHF.R.S32.HI R11, RZ, 0x1f, R0 ;  /* 0x0000001fff0b7819 */ /* 0x000fe20000011400 */
[----:B------:R-:W-:Y:S01]  /*0730*/  IMAD.MOV.U32 R0, RZ, RZ, RZ ;  /* 0x000000ffff007224 */ /* 0x000fe200078e00ff */
[----:B------:R1:W3:Y:S02]  /*0740*/  @!P0 LDG.E.64 R6, desc[UR4][R16.64] ;  /* 0x0000000410068981 */ /* 0x0002e4000c1e1b00 */
[----:B------:R-:W-:Y:S01]  /*0750*/  IADD3.X R10, R3, R11, R10, P2, P3 ;  /* 0x0000000b030a7210 */ /* 0x000fe200017e640a */
[----:B------:R-:W-:Y:S02]  /*0760*/  IMAD.MOV.U32 R3, RZ, RZ, RZ ;  /* 0x000000ffff037224 */ /* 0x000fe400078e00ff */
[----:B0-----:R-:W-:Y:S01]  /*0770*/  IMAD.WIDE R12, R12, 0x4, R8 ;  /* 0x000000040c0c7825 */ /* 0x001fe200078e0208 */
[----:B------:R-:W-:-:S02]  /*0780*/  LEA R14, P2, R19, UR6, 0x2 ;  /* 0x00000006130e7c11 */ /* 0x000fc4000f8410ff */
[----:B------:R-:W-:Y:S02]  /*0790*/  CS2R R8, SRZ ;  /* 0x0000000000087805 */ /* 0x000fe4000001ff00 */
[----:B------:R-:W3:Y:S01]  /*07a0*/  @!P0 LDG.E.EL R0, desc[UR4][R12.64] ;  /* 0x000000040c008981 */ /* 0x000ee2000c2e1900 */
[----:B------:R-:W-:Y:S02]  /*07b0*/  LEA.HI.X R15, R19, UR7, R10, 0x2, P2 ;  /* 0x00000007130f7c11 */ /* 0x000fe400090f140a */
[----:B------:R-:W0:Y:S01]  /*07c0*/  LDC.64 R10, c[0x0][0x250] ;  /* 0x00009400ff0a7b82 */ /* 0x000e220000000a00 */
[----:B------:R0:W3:Y:S04]  /*07d0*/  @!P0 LDG.E.EL R3, desc[UR4][R12.64] ;  /* 0x000000040c038981 */ /* 0x0000e8000c2e1900 */
[----:B------:R-:W3:Y:S01]  /*07e0*/  @P1 LDG.E.64 R8, desc[UR4][R14.64+-0x40000] ;  /* 0xfc0000040e081981 */ /* 0x000ee2000c1e1b00 */
[----:B0-----:R-:W-:Y:S01]  /*07f0*/  IMAD.WIDE R10, R2, 0x4, R10 ;  /* 0x00000004020a7825 */ /* 0x001fe200078e020a */
[----:B----4-:R-:W-:-:S02]  /*0800*/  SEL R19, R18, RZ, !P0 ;  /* 0x000000ff12137207 */ /* 0x010fc40004000000 */
[----:B-----5:R-:W-:Y:S02]  /*0810*/  SEL R24, R24, RZ, !P0 ;  /* 0x000000ff18187207 */ /* 0x020fe40004000000 */
[----:B-1----:R-:W-:-:S05]  /*0820*/  SEL R16, R25, RZ, !P0 ;  /* 0x000000ff19107207 */ /* 0x002fca0004000000 */
[----:B------:R-:W-:Y:S01]  /*0830*/  FADD R16, -R19, R16 ;  /* 0x0000001013107221 */ /* 0x000fe20000000100 */
[----:B--2---:R-:W-:-:S05]  /*0840*/  SEL R21, R21, RZ, !P0 ;  /* 0x000000ff15157207 */ /* 0x004fca0004000000 */
[----:B------:R-:W-:Y:S01]  /*0850*/  FADD R21, -R24, R21 ;  /* 0x0000001518157221 */ /* 0x000fe20000000100 */
[----:B---3--:R-:W-:Y:S02]  /*0860*/  SEL R4, R4, RZ, !P0 ;  /* 0x000000ff04047207 */ /* 0x008fe40004000000 */
[----:B------:R-:W-:Y:S02]  /*0870*/  SEL R5, R5, RZ, !P0 ;  /* 0x000000ff05057207 */ /* 0x000fe40004000000 */
[----:B------:R-:W-:Y:S01]  /*0880*/  SEL R13, R6, RZ, !P0 ;  /* 0x000000ff060d7207 */ /* 0x000fe20004000000 */
[----:B------:R-:W-:Y:S01]  /*0890*/  FFMA R4, R16, R4, R19 ;  /* 0x0000000410047223 */ /* 0x000fe20000000013 */
[----:B------:R-:W-:Y:S01]  /*08a0*/  SEL R6, R7, RZ, !P0 ;  /* 0x000000ff07067207 */ /* 0x000fe20004000000 */
[----:B------:R-:W-:Y:S02]  /*08b0*/  FFMA R5, R21, R5, R24 ;  /* 0x0000000515057223 */ /* 0x000fe40000000018 */
[----:B------:R-:W-:-:S02]  /*08c0*/  FADD R4, -R13, R4 ;  /* 0x000000040d047221 */ /* 0x000fc40000000100 */
[----:B------:R-:W-:Y:S01]  /*08d0*/  FADD R5, -R6, R5 ;  /* 0x0000000506057221 */ /* 0x000fe20000000100 */
[----:B------:R-:W-:Y:S02]  /*08e0*/  SEL R0, R0, RZ, !P0 ;  /* 0x000000ff00007207 */ /* 0x000fe40004000000 */
[----:B------:R-:W-:-:S03]  /*08f0*/  SEL R3, R3, RZ, !P0 ;  /* 0x000000ff03037207 */ /* 0x000fc60004000000 */
[----:B------:R-:W-:Y:S01]  /*0900*/  FFMA R4, R4, R0, R13 ;  /* 0x0000000004047223 */ /* 0x000fe2000000000d */
[----:B------:R-:W-:Y:S01]  /*0910*/  @P0 SEL R4, R8, RZ, P1 ;  /* 0x000000ff08040207 */ /* 0x000fe20000800000 */
[----:B------:R-:W-:Y:S01]  /*0920*/  FFMA R5, R5, R3, R6 ;  /* 0x0000000305057223 */ /* 0x000fe20000000006 */
[----:B------:R-:W-:-:S05]  /*0930*/  @P0 SEL R5, R9, RZ, P1 ;  /* 0x000000ff09050207 */ /* 0x000fca0000800000 */
[----:B------:R-:W-:Y:S01]  /*0940*/  STG.E.64 desc[UR4][R10.64], R4 ;  /* 0x000000040a007986 */ /* 0x000fe2000c101b04 */
[----:B------:R-:W-:Y:S05]  /*0950*/  EXIT ;  /* 0x000000000000794d */ /* 0x000fea0003800000 */
.L_x_0:
[----:B------:R-:W-:-:S00]  /*0960*/  BRA `(.L_x_0) ;  /* 0xfffffffc00fc7947 */ /* 0x000fc0000383ffff */
[----:B------:R-:W-:-:S00]  /*0970*/  NOP ;  /* 0x0000000000007918 */ /* 0x000fc00000000000 */
        /* <DEDUP_REMOVED lines=8> */
.L_x_1:


//--------------------- .nv.constant0.triton_poi_fused_cat_94 --------------------------
	.section	.nv.constant0.triton_poi_fused_cat_94,"a",@progbits
	.sectionflags	@""
	.align	4
.nv.constant0.triton_poi_fused_cat_94:
	.zero		604
